//
// Generated by NVIDIA NVVM Compiler
//
// Compiler Build ID: CL-36424714
// Cuda compilation tools, release 13.0, V13.0.88
// Based on NVVM 20.0.0
//

.version 9.0
.target sm_100
.address_size 64

	// .globl	_Z12helloFromGpuv
.extern .func  (.param .b32 func_retval0) vprintf
(
	.param .b64 vprintf_param_0,
	.param .b64 vprintf_param_1
)
;
.global .align 1 .b8 $str[26] = {72, 101, 108, 108, 111, 32, 119, 111, 114, 108, 100, 32, 102, 114, 111, 109, 32, 116, 104, 101, 32, 71, 80, 85, 10};

.visible .entry _Z12helloFromGpuv()
{
	.reg .b32 	%r<3>;
	.reg .b64 	%rd<3>;

	mov.u64 	%rd1, $str;
	cvta.global.u64 	%rd2, %rd1;
	{ // callseq 0, 0
	.param .b64 param0;
	st.param.b64 	[param0], %rd2;
	.param .b64 param1;
	st.param.b64 	[param1], 0;
	.param .b32 retval0;
	call.uni (retval0), 
	vprintf, 
	(
	param0, 
	param1
	);
	ld.param.b32 	%r1, [retval0];
	} // callseq 0
	ret;

}


// ===== COMPILED SASS (sm_100) =====

	.target	sm_100

	.elftype	@"ET_EXEC"


//--------------------- .note.nv.tkinfo           --------------------------
	.section	.note.nv.tkinfo,"",@"SHT_NOTE"
	.sectionflags	@"SHF_NOTE_NV_TKINFO"
	.tkinfo
        /*0018*/ 	.word	0x00000002
        /*0030*/ 	.string	""
        /*0030*/ 	.string	"ptxas"
        /*0030*/ 	.string	"Cuda compilation tools, release 13.0, V13.0.88"
        /*0030*/ 	.string	"Build cuda_13.0.r13.0/compiler.36424714_0"
        /*0030*/ 	.string	"-arch sm_100 -m 64 "



//--------------------- .note.nv.cuinfo           --------------------------
	.section	.note.nv.cuinfo,"",@"SHT_NOTE"
	.sectionflags	@"SHF_NOTE_NV_CUINFO"
        /*0018*/ 	.short	0x0002
        /*001a*/ 	.short	0x0064
        /*001c*/ 	.short	0x0082
	.zero		2


//--------------------- .nv.info                  --------------------------
	.section	.nv.info,"",@"SHT_CUDA_INFO"
	.align	4


	//----- nvinfo : EIATTR_REGCOUNT
	.align		4
        /*0000*/ 	.byte	0x04, 0x2f
        /*0002*/ 	.short	(.L_2 - .L_1)
	.align		4
.L_1:
        /*0004*/ 	.word	index@(_Z12helloFromGpuv)
        /*0008*/ 	.word	0x00000018


	//----- nvinfo : EIATTR_FRAME_SIZE
	.align		4
.L_2:
        /*000c*/ 	.byte	0x04, 0x11
        /*000e*/ 	.short	(.L_4 - .L_3)
	.align		4
.L_3:
        /*0010*/ 	.word	index@(_Z12helloFromGpuv)
        /*0014*/ 	.word	0x00000000


	//----- nvinfo : EIATTR_MIN_STACK_SIZE
	.align		4
.L_4:
        /*0018*/ 	.byte	0x04, 0x12
        /*001a*/ 	.short	(.L_6 - .L_5)
	.align		4
.L_5:
        /*001c*/ 	.word	index@(_Z12helloFromGpuv)
        /*0020*/ 	.word	0x00000000
.L_6:


//--------------------- .nv.compat                --------------------------
	.section	.nv.compat,"",@"SHT_CUDA_COMPAT_INFO"
	.align	4
        /*0000*/ 	.byte	0x02, 0x09, 0x00, 0x00, 0x02, 0x02, 0x01, 0x00, 0x02, 0x05, 0x05, 0x00, 0x03, 0x07, 0x01, 0x01
        /*0010*/ 	.byte	0x02, 0x03, 0x00, 0x00, 0x02, 0x06, 0x01, 0x00, 0x04, 0x0b, 0x08, 0x00, 0x09, 0x00, 0x00, 0x00
        /*0020*/ 	.byte	0x00, 0x00, 0x00, 0x00


//--------------------- .nv.info._Z12helloFromGpuv --------------------------
	.section	.nv.info._Z12helloFromGpuv,"",@"SHT_CUDA_INFO"
	.sectionflags	@""
	.align	4


	//----- nvinfo : EIATTR_CUDA_API_VERSION
	.align		4
        /*0000*/ 	.byte	0x04, 0x37
        /*0002*/ 	.short	(.L_8 - .L_7)
.L_7:
        /*0004*/ 	.word	0x00000082


	//----- nvinfo : EIATTR_SPARSE_MMA_MASK
	.align		4
.L_8:
        /*0008*/ 	.byte	0x03, 0x50
        /*000a*/ 	.short	0x0000


	//----- nvinfo : EIATTR_MAXREG_COUNT
	.align		4
        /*000c*/ 	.byte	0x03, 0x1b
        /*000e*/ 	.short	0x00ff


	//----- nvinfo : EIATTR_EXTERNS
	.align		4
        /*0010*/ 	.byte	0x04, 0x0f
        /*0012*/ 	.short	(.L_10 - .L_9)


	//   ....[0]....
	.align		4
.L_9:
        /*0014*/ 	.word	index@(vprintf)


	//----- nvinfo : EIATTR_MERCURY_ISA_VERSION
	.align		4
.L_10:
        /*0018*/ 	.byte	0x03, 0x5f
        /*001a*/ 	.short	0x0101


	//----- nvinfo : EIATTR_VRC_CTA_INIT_COUNT
	.align		4
        /*001c*/ 	.byte	0x02, 0x4a
	.zero		1
	.zero		1


	//----- nvinfo : EIATTR_SYSCALL_OFFSETS
	.align		4
        /*0020*/ 	.byte	0x04, 0x46
        /*0022*/ 	.short	(.L_12 - .L_11)


	//   ....[0]....
.L_11:
        /*0024*/ 	.word	0x00000080


	//----- nvinfo : EIATTR_EXIT_INSTR_OFFSETS
	.align		4
.L_12:
        /*0028*/ 	.byte	0x04, 0x1c
        /*002a*/ 	.short	(.L_14 - .L_13)


	//   ....[0]....
.L_13:
        /*002c*/ 	.word	0x00000090


	//----- nvinfo : EIATTR_SW_WAR
	.align		4
.L_14:
        /*0030*/ 	.byte	0x04, 0x36
        /*0032*/ 	.short	(.L_16 - .L_15)
.L_15:
        /*0034*/ 	.word	0x00000008
.L_16:


//--------------------- .nv.callgraph             --------------------------
	.section	.nv.callgraph,"",@"SHT_CUDA_CALLGRAPH"
	.align	4
	.sectionentsize	8
	.align		4
        /*0000*/ 	.word	0x00000000
	.align		4
        /*0004*/ 	.word	0xffffffff
	.align		4
        /*0008*/ 	.word	index@(_Z12helloFromGpuv)
	.align		4
        /*000c*/ 	.word	index@(vprintf)
	.align		4
        /*0010*/ 	.word	0x00000000
	.align		4
        /*0014*/ 	.word	0xfffffffe
	.align		4
        /*0018*/ 	.word	0x00000000
	.align		4
        /*001c*/ 	.word	0xfffffffd
	.align		4
        /*0020*/ 	.word	0x00000000
	.align		4
        /*0024*/ 	.word	0xfffffffc


//--------------------- .nv.constant4             --------------------------
	.section	.nv.constant4,"a",@progbits
	.align	8
	.align		8
.nv.constant4:
        /*0000*/ 	.dword	vprintf
	.align		8
        /*0008*/ 	.dword	$str


//--------------------- .text._Z12helloFromGpuv   --------------------------
	.section	.text._Z12helloFromGpuv,"ax",@progbits
	.align	128
        .global         _Z12helloFromGpuv
        .type           _Z12helloFromGpuv,@function
        .size           _Z12helloFromGpuv,(.L_x_2 - _Z12helloFromGpuv)
        .other          _Z12helloFromGpuv,@"STO_CUDA_ENTRY STV_DEFAULT"
_Z12helloFromGpuv:
.text._Z12helloFromGpuv:
[----:B------:R-:W0:Y:S01]  /*0000*/  LDC R1, c[0x0][0x37c] ;  /* 0x0000df00ff017b82 */ /* 0x000e220000000800 */
[----:B------:R-:W-:Y:S01]  /*0010*/  MOV R0, 0x0 ;  /* 0x0000000000007802 */ /* 0x000fe20000000f00 */
[----:B------:R-:W1:Y:S01]  /*0020*/  LDCU.64 UR4, c[0x4][0x8] ;  /* 0x01000100ff0477ac */ /* 0x000e620008000a00 */
[----:B------:R-:W-:-:S05]  /*0030*/  CS2R R6, SRZ ;  /* 0x0000000000067805 */ /* 0x000fca000001ff00 */
[----:B------:R2:W3:Y:S01]  /*0040*/  LDC.64 R2, c[0x4][R0] ;  /* 0x0100000000027b82 */ /* 0x0004e20000000a00 */
[----:B-1----:R-:W-:Y:S02]  /*0050*/  IMAD.U32 R4, RZ, RZ, UR4 ;  /* 0x00000004ff047e24 */ /* 0x002fe4000f8e00ff */
[----:B--2---:R-:W-:-:S07]  /*0060*/  IMAD.U32 R5, RZ, RZ, UR5 ;  /* 0x00000005ff057e24 */ /* 0x004fce000f8e00ff */
[----:B------:R-:W-:-:S07]  /*0070*/  LEPC R20, `(.L_x_0) ;  /* 0x000000001014794e */ /* 0x000fce0000000000 */
[----:B0--3--:R-:W-:Y:S05]  /*0080*/  CALL.ABS.NOINC R2 ;  /* 0x0000000002007343 */ /* 0x009fea0003c00000 */
.L_x_0:
[----:B------:R-:W-:Y:S05]  /*0090*/  EXIT ;  /* 0x000000000000794d */ /* 0x000fea0003800000 */
.L_x_1:
[----:B------:R-:W-:-:S00]  /*00a0*/  BRA `(.L_x_1) ;  /* 0xfffffffc00fc7947 */ /* 0x000fc0000383ffff */
[----:B------:R-:W-:-:S00]  /*00b0*/  NOP ;  /* 0x0000000000007918 */ /* 0x000fc00000000000 */
        /* <DEDUP_REMOVED lines=12> */
.L_x_2:


//--------------------- .nv.global.init           --------------------------
	.section	.nv.global.init,"aw",@progbits
.nv.global.init:
	.type		$str,@object
	.size		$str,(.L_0 - $str)
$str:
        /*0000*/ 	.byte	0x48, 0x65, 0x6c, 0x6c, 0x6f, 0x20, 0x77, 0x6f, 0x72, 0x6c, 0x64, 0x20, 0x66, 0x72, 0x6f, 0x6d
        /*0010*/ 	.byte	0x20, 0x74, 0x68, 0x65, 0x20, 0x47, 0x50, 0x55, 0x0a, 0x00
.L_0:


//--------------------- .nv.shared.reserved.0     --------------------------
	.section	.nv.shared.reserved.0,"aw",@nobits
	.weak		__nv_reservedSMEM_offset_0_alias
	.size		__nv_reservedSMEM_offset_0_alias, 0, 64
	.other		__nv_reservedSMEM_offset_0_alias,@"STO_CUDA_RESERVED_SHARED STV_DEFAULT"
__nv_reservedSMEM_offset_0_alias:
	.zero		0
	.zero		64


//--------------------- .nv.constant0._Z12helloFromGpuv --------------------------
	.section	.nv.constant0._Z12helloFromGpuv,"a",@progbits
	.sectionflags	@""
	.align	4
.nv.constant0._Z12helloFromGpuv:
	.zero		896


//--------------------- SYMBOLS --------------------------

	.type		.nv.reservedSmem.offset0,@object
	.size		.nv.reservedSmem.offset0,0x4
	.type		vprintf,@function
